//
// Generated by NVIDIA NVVM Compiler
//
// Compiler Build ID: CL-36424714
// Cuda compilation tools, release 13.0, V13.0.88
// Based on NVVM 20.0.0
//

.version 9.0
.target sm_100
.address_size 64

	// .globl	test_mod_add
.const .align 8 .b8 _P[32] = {47, 252, 255, 255, 254, 255, 255, 255, 255, 255, 255, 255, 255, 255, 255, 255, 255, 255, 255, 255, 255, 255, 255, 255, 255, 255, 255, 255, 255, 255, 255, 255};
.const .align 8 .b8 _Gx[32] = {152, 23, 248, 22, 91, 129, 242, 89, 217, 40, 206, 45, 219, 252, 155, 2, 7, 11, 135, 206, 149, 98, 160, 85, 172, 187, 220, 249, 126, 102, 190, 121};
.const .align 8 .b8 _Gy[32] = {184, 212, 16, 251, 143, 208, 71, 156, 25, 84, 133, 166, 72, 180, 23, 253, 168, 8, 17, 14, 252, 251, 164, 93, 101, 196, 163, 38, 119, 218, 58, 72};

.visible .entry test_mod_add(
	.param .u64 .ptr .align 1 test_mod_add_param_0,
	.param .u64 .ptr .align 1 test_mod_add_param_1,
	.param .u64 .ptr .align 1 test_mod_add_param_2
)
{
	.reg .pred 	%p<21>;
	.reg .b32 	%r<6>;
	.reg .b64 	%rd<64>;

	ld.param.u64 	%rd19, [test_mod_add_param_0];
	ld.param.u64 	%rd20, [test_mod_add_param_1];
	ld.param.u64 	%rd18, [test_mod_add_param_2];
	mov.u32 	%r2, %ctaid.x;
	mov.u32 	%r3, %ntid.x;
	mov.u32 	%r4, %tid.x;
	mad.lo.s32 	%r5, %r2, %r3, %r4;
	shl.b32 	%r1, %r5, 2;
	cvta.to.global.u64 	%rd21, %rd19;
	cvta.to.global.u64 	%rd22, %rd20;
	mul.wide.s32 	%rd23, %r1, 8;
	add.s64 	%rd24, %rd21, %rd23;
	ld.global.u64 	%rd25, [%rd24];
	add.s64 	%rd26, %rd22, %rd23;
	ld.global.u64 	%rd27, [%rd26];
	ld.global.u64 	%rd28, [%rd24+8];
	ld.global.u64 	%rd29, [%rd26+8];
	ld.global.u64 	%rd30, [%rd24+16];
	ld.global.u64 	%rd31, [%rd26+16];
	ld.global.u64 	%rd32, [%rd24+24];
	ld.global.u64 	%rd33, [%rd26+24];
	add.s64 	%rd1, %rd25, %rd27;
	setp.lt.u64 	%p1, %rd1, %rd25;
	selp.u64 	%rd34, 1, 0, %p1;
	add.s64 	%rd35, %rd28, %rd34;
	setp.lt.u64 	%p2, %rd35, %rd28;
	selp.u64 	%rd36, 1, 0, %p2;
	add.s64 	%rd2, %rd35, %rd29;
	setp.lt.u64 	%p3, %rd2, %rd35;
	selp.u64 	%rd37, 1, 0, %p3;
	add.s64 	%rd38, %rd37, %rd36;
	add.s64 	%rd39, %rd30, %rd38;
	setp.lt.u64 	%p4, %rd39, %rd30;
	selp.u64 	%rd40, 1, 0, %p4;
	add.s64 	%rd3, %rd39, %rd31;
	setp.lt.u64 	%p5, %rd3, %rd39;
	selp.u64 	%rd41, 1, 0, %p5;
	add.s64 	%rd42, %rd41, %rd40;
	add.s64 	%rd43, %rd32, %rd42;
	setp.ge.u64 	%p6, %rd43, %rd32;
	add.s64 	%rd60, %rd43, %rd33;
	setp.ge.u64 	%p7, %rd60, %rd43;
	and.pred  	%p8, %p7, %p6;
	ld.const.u64 	%rd45, [_P+24];
	setp.le.u64 	%p9, %rd60, %rd45;
	and.pred  	%p10, %p8, %p9;
	@%p10 bra 	$L__BB0_2;
	ld.const.u64 	%rd59, [_P+16];
	bra.uni 	$L__BB0_7;
$L__BB0_2:
	setp.lt.u64 	%p11, %rd60, %rd45;
	mov.u64 	%rd61, %rd3;
	mov.u64 	%rd62, %rd2;
	mov.u64 	%rd63, %rd1;
	@%p11 bra 	$L__BB0_8;
	ld.const.u64 	%rd59, [_P+16];
	setp.gt.u64 	%p12, %rd3, %rd59;
	@%p12 bra 	$L__BB0_7;
	setp.lt.u64 	%p13, %rd3, %rd59;
	mov.u64 	%rd61, %rd3;
	mov.u64 	%rd62, %rd2;
	mov.u64 	%rd63, %rd1;
	@%p13 bra 	$L__BB0_8;
	ld.const.u64 	%rd8, [_P+8];
	setp.gt.u64 	%p14, %rd2, %rd8;
	@%p14 bra 	$L__BB0_7;
	setp.lt.u64 	%p15, %rd2, %rd8;
	ld.const.u64 	%rd46, [_P];
	setp.lt.u64 	%p16, %rd1, %rd46;
	or.pred  	%p17, %p15, %p16;
	mov.u64 	%rd61, %rd3;
	mov.u64 	%rd62, %rd2;
	mov.u64 	%rd63, %rd1;
	@%p17 bra 	$L__BB0_8;
$L__BB0_7:
	ld.const.u64 	%rd48, [_P];
	sub.s64 	%rd63, %rd1, %rd48;
	setp.lt.u64 	%p18, %rd1, %rd48;
	selp.u64 	%rd49, 1, 0, %p18;
	ld.const.u64 	%rd50, [_P+8];
	add.s64 	%rd51, %rd50, %rd49;
	sub.s64 	%rd62, %rd2, %rd51;
	setp.lt.u64 	%p19, %rd2, %rd51;
	selp.u64 	%rd52, 1, 0, %p19;
	add.s64 	%rd53, %rd59, %rd52;
	sub.s64 	%rd61, %rd3, %rd53;
	setp.lt.u64 	%p20, %rd3, %rd53;
	selp.u64 	%rd54, 1, 0, %p20;
	add.s64 	%rd55, %rd45, %rd54;
	sub.s64 	%rd60, %rd60, %rd55;
$L__BB0_8:
	cvta.to.global.u64 	%rd56, %rd18;
	add.s64 	%rd58, %rd56, %rd23;
	st.global.u64 	[%rd58], %rd63;
	st.global.u64 	[%rd58+8], %rd62;
	st.global.u64 	[%rd58+16], %rd61;
	st.global.u64 	[%rd58+24], %rd60;
	ret;

}


// ===== COMPILED SASS (sm_100) =====

	.target	sm_100

	.elftype	@"ET_EXEC"


//--------------------- .note.nv.tkinfo           --------------------------
	.section	.note.nv.tkinfo,"",@"SHT_NOTE"
	.sectionflags	@"SHF_NOTE_NV_TKINFO"
	.tkinfo
        /*0018*/ 	.word	0x00000002
        /*0030*/ 	.string	""
        /*0030*/ 	.string	"ptxas"
        /*0030*/ 	.string	"Cuda compilation tools, release 13.0, V13.0.88"
        /*0030*/ 	.string	"Build cuda_13.0.r13.0/compiler.36424714_0"
        /*0030*/ 	.string	"-arch sm_100 -m 64 "



//--------------------- .note.nv.cuinfo           --------------------------
	.section	.note.nv.cuinfo,"",@"SHT_NOTE"
	.sectionflags	@"SHF_NOTE_NV_CUINFO"
        /*0018*/ 	.short	0x0002
        /*001a*/ 	.short	0x0064
        /*001c*/ 	.short	0x0082
	.zero		2


//--------------------- .nv.info                  --------------------------
	.section	.nv.info,"",@"SHT_CUDA_INFO"
	.align	4


	//----- nvinfo : EIATTR_REGCOUNT
	.align		4
        /*0000*/ 	.byte	0x04, 0x2f
        /*0002*/ 	.short	(.L_4 - .L_3)
	.align		4
.L_3:
        /*0004*/ 	.word	index@(test_mod_add)
        /*0008*/ 	.word	0x0000001c


	//----- nvinfo : EIATTR_FRAME_SIZE
	.align		4
.L_4:
        /*000c*/ 	.byte	0x04, 0x11
        /*000e*/ 	.short	(.L_6 - .L_5)
	.align		4
.L_5:
        /*0010*/ 	.word	index@(test_mod_add)
        /*0014*/ 	.word	0x00000000


	//----- nvinfo : EIATTR_MIN_STACK_SIZE
	.align		4
.L_6:
        /*0018*/ 	.byte	0x04, 0x12
        /*001a*/ 	.short	(.L_8 - .L_7)
	.align		4
.L_7:
        /*001c*/ 	.word	index@(test_mod_add)
        /*0020*/ 	.word	0x00000000
.L_8:


//--------------------- .nv.compat                --------------------------
	.section	.nv.compat,"",@"SHT_CUDA_COMPAT_INFO"
	.align	4
        /*0000*/ 	.byte	0x02, 0x09, 0x00, 0x00, 0x02, 0x02, 0x01, 0x00, 0x02, 0x05, 0x05, 0x00, 0x03, 0x07, 0x01, 0x01
        /*0010*/ 	.byte	0x02, 0x03, 0x00, 0x00, 0x02, 0x06, 0x01, 0x00, 0x04, 0x0b, 0x08, 0x00, 0x09, 0x00, 0x00, 0x00
        /*0020*/ 	.byte	0x00, 0x00, 0x00, 0x00


//--------------------- .nv.info.test_mod_add     --------------------------
	.section	.nv.info.test_mod_add,"",@"SHT_CUDA_INFO"
	.sectionflags	@""
	.align	4


	//----- nvinfo : EIATTR_CUDA_API_VERSION
	.align		4
        /*0000*/ 	.byte	0x04, 0x37
        /*0002*/ 	.short	(.L_10 - .L_9)
.L_9:
        /*0004*/ 	.word	0x00000082


	//----- nvinfo : EIATTR_KPARAM_INFO
	.align		4
.L_10:
        /*0008*/ 	.byte	0x04, 0x17
        /*000a*/ 	.short	(.L_12 - .L_11)
.L_11:
        /*000c*/ 	.word	0x00000000
        /*0010*/ 	.short	0x0002
        /*0012*/ 	.short	0x0010
        /*0014*/ 	.byte	0x00, 0xf5, 0x21, 0x00


	//----- nvinfo : EIATTR_KPARAM_INFO
	.align		4
.L_12:
        /*0018*/ 	.byte	0x04, 0x17
        /*001a*/ 	.short	(.L_14 - .L_13)
.L_13:
        /*001c*/ 	.word	0x00000000
        /*0020*/ 	.short	0x0001
        /*0022*/ 	.short	0x0008
        /*0024*/ 	.byte	0x00, 0xf5, 0x21, 0x00


	//----- nvinfo : EIATTR_KPARAM_INFO
	.align		4
.L_14:
        /*0028*/ 	.byte	0x04, 0x17
        /*002a*/ 	.short	(.L_16 - .L_15)
.L_15:
        /*002c*/ 	.word	0x00000000
        /*0030*/ 	.short	0x0000
        /*0032*/ 	.short	0x0000
        /*0034*/ 	.byte	0x00, 0xf5, 0x21, 0x00


	//----- nvinfo : EIATTR_SPARSE_MMA_MASK
	.align		4
.L_16:
        /*0038*/ 	.byte	0x03, 0x50
        /*003a*/ 	.short	0x0000


	//----- nvinfo : EIATTR_MAXREG_COUNT
	.align		4
        /*003c*/ 	.byte	0x03, 0x1b
        /*003e*/ 	.short	0x00ff


	//----- nvinfo : EIATTR_MERCURY_ISA_VERSION
	.align		4
        /*0040*/ 	.byte	0x03, 0x5f
        /*0042*/ 	.short	0x0101


	//----- nvinfo : EIATTR_VRC_CTA_INIT_COUNT
	.align		4
        /*0044*/ 	.byte	0x02, 0x4a
	.zero		1
	.zero		1


	//----- nvinfo : EIATTR_EXIT_INSTR_OFFSETS
	.align		4
        /*0048*/ 	.byte	0x04, 0x1c
        /*004a*/ 	.short	(.L_18 - .L_17)


	//   ....[0]....
.L_17:
        /*004c*/ 	.word	0x000007a0


	//----- nvinfo : EIATTR_CRS_STACK_SIZE
	.align		4
.L_18:
        /*0050*/ 	.byte	0x04, 0x1e
        /*0052*/ 	.short	(.L_20 - .L_19)
.L_19:
        /*0054*/ 	.word	0x00000000


	//----- nvinfo : EIATTR_CBANK_PARAM_SIZE
	.align		4
.L_20:
        /*0058*/ 	.byte	0x03, 0x19
        /*005a*/ 	.short	0x0018


	//----- nvinfo : EIATTR_PARAM_CBANK
	.align		4
        /*005c*/ 	.byte	0x04, 0x0a
        /*005e*/ 	.short	(.L_22 - .L_21)
	.align		4
.L_21:
        /*0060*/ 	.word	index@(.nv.constant0.test_mod_add)
        /*0064*/ 	.short	0x0380
        /*0066*/ 	.short	0x0018


	//----- nvinfo : EIATTR_SW_WAR
	.align		4
.L_22:
        /*0068*/ 	.byte	0x04, 0x36
        /*006a*/ 	.short	(.L_24 - .L_23)
.L_23:
        /*006c*/ 	.word	0x00000008
.L_24:


//--------------------- .nv.callgraph             --------------------------
	.section	.nv.callgraph,"",@"SHT_CUDA_CALLGRAPH"
	.align	4
	.sectionentsize	8
	.align		4
        /*0000*/ 	.word	0x00000000
	.align		4
        /*0004*/ 	.word	0xffffffff
	.align		4
        /*0008*/ 	.word	0x00000000
	.align		4
        /*000c*/ 	.word	0xfffffffe
	.align		4
        /*0010*/ 	.word	0x00000000
	.align		4
        /*0014*/ 	.word	0xfffffffd
	.align		4
        /*0018*/ 	.word	0x00000000
	.align		4
        /*001c*/ 	.word	0xfffffffc


//--------------------- .nv.constant3             --------------------------
	.section	.nv.constant3,"a",@progbits
	.align	8
.nv.constant3:
	.type		_P,@object
	.size		_P,(_Gx - _P)
_P:
        /*0000*/ 	.byte	0x2f, 0xfc, 0xff, 0xff, 0xfe, 0xff, 0xff, 0xff, 0xff, 0xff, 0xff, 0xff, 0xff, 0xff, 0xff, 0xff
        /*0010*/ 	.byte	0xff, 0xff, 0xff, 0xff, 0xff, 0xff, 0xff, 0xff, 0xff, 0xff, 0xff, 0xff, 0xff, 0xff, 0xff, 0xff
	.type		_Gx,@object
	.size		_Gx,(_Gy - _Gx)
_Gx:
        /*0020*/ 	.byte	0x98, 0x17, 0xf8, 0x16, 0x5b, 0x81, 0xf2, 0x59, 0xd9, 0x28, 0xce, 0x2d, 0xdb, 0xfc, 0x9b, 0x02
        /*0030*/ 	.byte	0x07, 0x0b, 0x87, 0xce, 0x95, 0x62, 0xa0, 0x55, 0xac, 0xbb, 0xdc, 0xf9, 0x7e, 0x66, 0xbe, 0x79
	.type		_Gy,@object
	.size		_Gy,(.L_2 - _Gy)
_Gy:
        /*0040*/ 	.byte	0xb8, 0xd4, 0x10, 0xfb, 0x8f, 0xd0, 0x47, 0x9c, 0x19, 0x54, 0x85, 0xa6, 0x48, 0xb4, 0x17, 0xfd
        /*0050*/ 	.byte	0xa8, 0x08, 0x11, 0x0e, 0xfc, 0xfb, 0xa4, 0x5d, 0x65, 0xc4, 0xa3, 0x26, 0x77, 0xda, 0x3a, 0x48
.L_2:


//--------------------- .text.test_mod_add        --------------------------
	.section	.text.test_mod_add,"ax",@progbits
	.align	128
        .global         test_mod_add
        .type           test_mod_add,@function
        .size           test_mod_add,(.L_x_5 - test_mod_add)
        .other          test_mod_add,@"STO_CUDA_ENTRY STV_DEFAULT"
test_mod_add:
.text.test_mod_add:
[----:B------:R-:W-:Y:S01]  /*0000*/  LDC R1, c[0x0][0x37c] ;  /* 0x0000df00ff017b82 */ /* 0x000fe20000000800 */
[----:B------:R-:W0:Y:S07]  /*0010*/  S2R R3, SR_TID.X ;  /* 0x0000000000037919 */ /* 0x000e2e0000002100 */
[----:B------:R-:W0:Y:S01]  /*0020*/  S2UR UR6, SR_CTAID.X ;  /* 0x00000000000679c3 */ /* 0x000e220000002500 */
[----:B------:R-:W1:Y:S07]  /*0030*/  LDCU.64 UR4, c[0x0][0x358] ;  /* 0x00006b00ff0477ac */ /* 0x000e6e0008000a00 */
[----:B------:R-:W0:Y:S08]  /*0040*/  LDC R0, c[0x0][0x360] ;  /* 0x0000d800ff007b82 */ /* 0x000e300000000800 */
[----:B------:R-:W2:Y:S08]  /*0050*/  LDC.64 R18, c[0x0][0x380] ;  /* 0x0000e000ff127b82 */ /* 0x000eb00000000a00 */
[----:B------:R-:W3:Y:S01]  /*0060*/  LDC.64 R20, c[0x0][0x388] ;  /* 0x0000e200ff147b82 */ /* 0x000ee20000000a00 */
[----:B0-----:R-:W-:-:S04]  /*0070*/  IMAD R0, R0, UR6, R3 ;  /* 0x0000000600007c24 */ /* 0x001fc8000f8e0203 */
[----:B------:R-:W-:-:S04]  /*0080*/  IMAD.SHL.U32 R0, R0, 0x4, RZ ;  /* 0x0000000400007824 */ /* 0x000fc800078e00ff */
[----:B--2---:R-:W-:-:S05]  /*0090*/  IMAD.WIDE R18, R0, 0x8, R18 ;  /* 0x0000000800127825 */ /* 0x004fca00078e0212 */
[----:B-1----:R-:W2:Y:S01]  /*00a0*/  LDG.E.64 R14, desc[UR4][R18.64] ;  /* 0x00000004120e7981 */ /* 0x002ea2000c1e1b00 */
[----:B---3--:R-:W-:-:S03]  /*00b0*/  IMAD.WIDE R20, R0, 0x8, R20 ;  /* 0x0000000800147825 */ /* 0x008fc600078e0214 */
[----:B------:R-:W3:Y:S04]  /*00c0*/  LDG.E.64 R12, desc[UR4][R18.64+0x8] ;  /* 0x00000804120c7981 */ /* 0x000ee8000c1e1b00 */
[----:B------:R-:W2:Y:S04]  /*00d0*/  LDG.E.64 R22, desc[UR4][R20.64] ;  /* 0x0000000414167981 */ /* 0x000ea8000c1e1b00 */
[----:B------:R-:W4:Y:S04]  /*00e0*/  LDG.E.64 R16, desc[UR4][R20.64+0x8] ;  /* 0x0000080414107981 */ /* 0x000f28000c1e1b00 */
[----:B------:R-:W5:Y:S04]  /*00f0*/  LDG.E.64 R8, desc[UR4][R18.64+0x10] ;  /* 0x0000100412087981 */ /* 0x000f68000c1e1b00 */
[----:B------:R-:W5:Y:S04]  /*0100*/  LDG.E.64 R2, desc[UR4][R20.64+0x10] ;  /* 0x0000100414027981 */ /* 0x000f68000c1e1b00 */
[----:B------:R0:W5:Y:S04]  /*0110*/  LDG.E.64 R4, desc[UR4][R18.64+0x18] ;  /* 0x0000180412047981 */ /* 0x000168000c1e1b00 */
[----:B------:R-:W5:Y:S01]  /*0120*/  LDG.E.64 R6, desc[UR4][R20.64+0x18] ;  /* 0x0000180414067981 */ /* 0x000f62000c1e1b00 */
[----:B------:R-:W-:Y:S04]  /*0130*/  BSSY.RECONVERGENT B0, `(.L_x_0) ;  /* 0x0000056000007945 */ /* 0x000fe80003800200 */
[----:B------:R-:W-:Y:S01]  /*0140*/  BSSY.RELIABLE B1, `(.L_x_1) ;  /* 0x000003d000017945 */ /* 0x000fe20003800100 */
[----:B--2---:R-:W-:-:S05]  /*0150*/  IADD3 R11, P0, PT, R14, R22, RZ ;  /* 0x000000160e0b7210 */ /* 0x004fca0007f1e0ff */
[----:B------:R-:W-:Y:S01]  /*0160*/  IMAD.X R10, R15, 0x1, R23, P0 ;  /* 0x000000010f0a7824 */ /* 0x000fe200000e0617 */
[----:B------:R-:W-:-:S04]  /*0170*/  ISETP.GE.U32.AND P0, PT, R11, R14, PT ;  /* 0x0000000e0b00720c */ /* 0x000fc80003f06070 */
[----:B------:R-:W-:-:S04]  /*0180*/  ISETP.GE.U32.AND.EX P0, PT, R10, R15, PT, P0 ;  /* 0x0000000f0a00720c */ /* 0x000fc80003f06100 */
[----:B------:R-:W-:-:S04]  /*0190*/  SEL R23, RZ, 0x1, P0 ;  /* 0x00000001ff177807 */ /* 0x000fc80000000000 */
[----:B---3--:R-:W-:-:S05]  /*01a0*/  IADD3 R23, P0, PT, R12, R23, RZ ;  /* 0x000000170c177210 */ /* 0x008fca0007f1e0ff */
[----:B------:R-:W-:Y:S01]  /*01b0*/  IMAD.X R25, RZ, RZ, R13, P0 ;  /* 0x000000ffff197224 */ /* 0x000fe200000e060d */
[----:B----4-:R-:W-:-:S04]  /*01c0*/  IADD3 R15, P0, PT, R16, R23, RZ ;  /* 0x00000017100f7210 */ /* 0x010fc80007f1e0ff */
[----:B------:R-:W-:Y:S01]  /*01d0*/  ISETP.GE.U32.AND P1, PT, R15, R23, PT ;  /* 0x000000170f00720c */ /* 0x000fe20003f26070 */
[----:B------:R-:W-:Y:S01]  /*01e0*/  IMAD.X R14, R17, 0x1, R25, P0 ;  /* 0x00000001110e7824 */ /* 0x000fe200000e0619 */
[----:B------:R-:W-:-:S04]  /*01f0*/  ISETP.GE.U32.AND P0, PT, R23, R12, PT ;  /* 0x0000000c1700720c */ /* 0x000fc80003f06070 */
[----:B------:R-:W-:Y:S02]  /*0200*/  ISETP.GE.U32.AND.EX P0, PT, R25, R13, PT, P0 ;  /* 0x0000000d1900720c */ /* 0x000fe40003f06100 */
[----:B------:R-:W-:Y:S02]  /*0210*/  ISETP.GE.U32.AND.EX P1, PT, R14, R25, PT, P1 ;  /* 0x000000190e00720c */ /* 0x000fe40003f26110 */
[----:B------:R-:W-:Y:S02]  /*0220*/  SEL R12, RZ, 0x1, P0 ;  /* 0x00000001ff0c7807 */ /* 0x000fe40000000000 */
[----:B------:R-:W-:-:S04]  /*0230*/  SEL R17, RZ, 0x1, P1 ;  /* 0x00000001ff117807 */ /* 0x000fc80000800000 */
[----:B-----5:R-:W-:-:S04]  /*0240*/  IADD3 R17, P0, P1, R8, R17, R12 ;  /* 0x0000001108117210 */ /* 0x020fc8000791e00c */
[----:B0-----:R-:W-:Y:S02]  /*0250*/  IADD3.X R19, PT, PT, R9, RZ, RZ, P0, P1 ;  /* 0x000000ff09137210 */ /* 0x001fe400007e24ff */
[----:B------:R-:W-:-:S04]  /*0260*/  IADD3 R13, P0, PT, R2, R17, RZ ;  /* 0x00000011020d7210 */ /* 0x000fc80007f1e0ff */
[----:B------:R-:W-:Y:S01]  /*0270*/  ISETP.GE.U32.AND P1, PT, R13, R17, PT ;  /* 0x000000110d00720c */ /* 0x000fe20003f26070 */
[----:B------:R-:W-:Y:S01]  /*0280*/  IMAD.X R12, R3, 0x1, R19, P0 ;  /* 0x00000001030c7824 */ /* 0x000fe200000e0613 */
[----:B------:R-:W-:Y:S01]  /*0290*/  ISETP.GE.U32.AND P0, PT, R17, R8, PT ;  /* 0x000000081100720c */ /* 0x000fe20003f06070 */
[----:B------:R-:W0:Y:S03]  /*02a0*/  LDC.64 R2, c[0x3][0x18] ;  /* 0x00c00600ff027b82 */ /* 0x000e260000000a00 */
[----:B------:R-:W-:Y:S02]  /*02b0*/  ISETP.GE.U32.AND.EX P0, PT, R19, R9, PT, P0 ;  /* 0x000000091300720c */ /* 0x000fe40003f06100 */
[----:B------:R-:W-:Y:S02]  /*02c0*/  ISETP.GE.U32.AND.EX P1, PT, R12, R19, PT, P1 ;  /* 0x000000130c00720c */ /* 0x000fe40003f26110 */
[----:B------:R-:W-:-:S02]  /*02d0*/  SEL R8, RZ, 0x1, P0 ;  /* 0x00000001ff087807 */ /* 0x000fc40000000000 */
[----:B------:R-:W-:-:S04]  /*02e0*/  SEL R17, RZ, 0x1, P1 ;  /* 0x00000001ff117807 */ /* 0x000fc80000800000 */
[----:B------:R-:W-:-:S04]  /*02f0*/  IADD3 R17, P1, P2, R4, R17, R8 ;  /* 0x0000001104117210 */ /* 0x000fc80007a3e008 */
[----:B------:R-:W-:Y:S02]  /*0300*/  IADD3.X R19, PT, PT, R5, RZ, RZ, P1, P2 ;  /* 0x000000ff05137210 */ /* 0x000fe40000fe44ff */
[----:B------:R-:W-:Y:S02]  /*0310*/  IADD3 R9, P1, PT, R6, R17, RZ ;  /* 0x0000001106097210 */ /* 0x000fe40007f3e0ff */
[----:B------:R-:W-:-:S03]  /*0320*/  ISETP.GE.U32.AND P0, PT, R17, R4, PT ;  /* 0x000000041100720c */ /* 0x000fc60003f06070 */
[----:B------:R-:W-:Y:S01]  /*0330*/  IMAD.X R6, R7, 0x1, R19, P1 ;  /* 0x0000000107067824 */ /* 0x000fe200008e0613 */
[----:B------:R-:W-:Y:S02]  /*0340*/  ISETP.GE.U32.AND.EX P0, PT, R19, R5, PT, P0 ;  /* 0x000000051300720c */ /* 0x000fe40003f06100 */
[C---:B------:R-:W-:Y:S02]  /*0350*/  ISETP.GE.U32.AND P1, PT, R9.reuse, R17, PT ;  /* 0x000000110900720c */ /* 0x040fe40003f26070 */
[----:B0-----:R-:W-:Y:S02]  /*0360*/  ISETP.LE.U32.AND P2, PT, R9, R2, PT ;  /* 0x000000020900720c */ /* 0x001fe40003f43070 */
[----:B------:R-:W-:-:S04]  /*0370*/  ISETP.GE.U32.AND.EX P0, PT, R6, R19, P0, P1 ;  /* 0x000000130600720c */ /* 0x000fc80000706110 */
[----:B------:R-:W-:-:S13]  /*0380*/  ISETP.LE.U32.AND.EX P0, PT, R6, R3, P0, P2 ;  /* 0x000000030600720c */ /* 0x000fda0000703120 */
[----:B------:R-:W-:Y:S05]  /*0390*/  @!P0 BRA `(.L_x_2) ;  /* 0x00000000005c8947 */ /* 0x000fea0003800000 */
[----:B------:R-:W-:-:S04]  /*03a0*/  ISETP.GE.U32.AND P0, PT, R9, R2, PT ;  /* 0x000000020900720c */ /* 0x000fc80003f06070 */
[----:B------:R-:W-:-:S13]  /*03b0*/  ISETP.GE.U32.AND.EX P0, PT, R6, R3, PT, P0 ;  /* 0x000000030600720c */ /* 0x000fda0003f06100 */
[----:B------:R-:W-:Y:S05]  /*03c0*/  @!P0 BREAK.RELIABLE B1 ;  /* 0x0000000000018942 */ /* 0x000fea0003800100 */
[----:B------:R-:W-:Y:S05]  /*03d0*/  @!P0 BRA `(.L_x_3) ;  /* 0x0000000000ac8947 */ /* 0x000fea0003800000 */
[----:B------:R-:W0:Y:S02]  /*03e0*/  LDC.64 R4, c[0x3][0x10] ;  /* 0x00c00400ff047b82 */ /* 0x000e240000000a00 */
[----:B0-----:R-:W-:-:S04]  /*03f0*/  ISETP.GT.U32.AND P0, PT, R13, R4, PT ;  /* 0x000000040d00720c */ /* 0x001fc80003f04070 */
[----:B------:R-:W-:-:S13]  /*0400*/  ISETP.GT.U32.AND.EX P0, PT, R12, R5, PT, P0 ;  /* 0x000000050c00720c */ /* 0x000fda0003f04100 */
[----:B------:R-:W-:Y:S05]  /*0410*/  @P0 BRA `(.L_x_2) ;  /* 0x00000000003c0947 */ /* 0x000fea0003800000 */
        /* <DEDUP_REMOVED lines=8> */
[----:B------:R-:W0:Y:S01]  /*04a0*/  LDCU.64 UR6, c[0x3][URZ] ;  /* 0x00c00000ff0677ac */ /* 0x000e220008000a00 */
[----:B------:R-:W-:Y:S02]  /*04b0*/  ISETP.LT.U32.AND P1, PT, R15, R4, PT ;  /* 0x000000040f00720c */ /* 0x000fe40003f21070 */
[----:B0-----:R-:W-:-:S04]  /*04c0*/  ISETP.GE.U32.AND P0, PT, R11, UR6, PT ;  /* 0x000000060b007c0c */ /* 0x001fc8000bf06070 */
[----:B------:R-:W-:-:S04]  /*04d0*/  ISETP.GE.U32.AND.EX P0, PT, R10, UR7, PT, P0 ;  /* 0x000000070a007c0c */ /* 0x000fc8000bf06100 */
[----:B------:R-:W-:-:S13]  /*04e0*/  ISETP.LT.U32.OR.EX P0, PT, R14, R5, !P0, P1 ;  /* 0x000000050e00720c */ /* 0x000fda0004701510 */
[----:B------:R-:W-:Y:S05]  /*04f0*/  @P0 BREAK.RELIABLE B1 ;  /* 0x0000000000010942 */ /* 0x000fea0003800100 */
[----:B------:R-:W-:Y:S05]  /*0500*/  @P0 BRA `(.L_x_3) ;  /* 0x0000000000600947 */ /* 0x000fea0003800000 */
.L_x_2:
[----:B------:R-:W-:Y:S05]  /*0510*/  BSYNC.RELIABLE B1 ;  /* 0x0000000000017941 */ /* 0x000fea0003800100 */
.L_x_1:
[----:B------:R-:W0:Y:S01]  /*0520*/  LDCU.128 UR8, c[0x3][URZ] ;  /* 0x00c00000ff0877ac */ /* 0x000e220008000c00 */
[----:B------:R-:W1:Y:S01]  /*0530*/  LDCU.64 UR6, c[0x3][0x10] ;  /* 0x00c00200ff0677ac */ /* 0x000e620008000a00 */
[----:B0-----:R-:W-:-:S04]  /*0540*/  ISETP.GE.U32.AND P0, PT, R11, UR8, PT ;  /* 0x000000080b007c0c */ /* 0x001fc8000bf06070 */
[----:B------:R-:W-:-:S04]  /*0550*/  ISETP.GE.U32.AND.EX P0, PT, R10, UR9, PT, P0 ;  /* 0x000000090a007c0c */ /* 0x000fc8000bf06100 */
[----:B------:R-:W-:-:S04]  /*0560*/  SEL R16, RZ, 0x1, P0 ;  /* 0x00000001ff107807 */ /* 0x000fc80000000000 */
[----:B------:R-:W-:-:S05]  /*0570*/  IADD3 R16, P0, PT, R16, UR10, RZ ;  /* 0x0000000a10107c10 */ /* 0x000fca000ff1e0ff */
[----:B------:R-:W-:Y:S01]  /*0580*/  IMAD.X R7, RZ, RZ, UR11, P0 ;  /* 0x0000000bff077e24 */ /* 0x000fe200080e06ff */
[----:B------:R-:W-:Y:S02]  /*0590*/  ISETP.GE.U32.AND P0, PT, R15, R16, PT ;  /* 0x000000100f00720c */ /* 0x000fe40003f06070 */
[----:B------:R-:W-:Y:S02]  /*05a0*/  IADD3 R15, P1, PT, -R16, R15, RZ ;  /* 0x0000000f100f7210 */ /* 0x000fe40007f3e1ff */
[----:B------:R-:W-:-:S03]  /*05b0*/  ISETP.GE.U32.AND.EX P0, PT, R14, R7, PT, P0 ;  /* 0x000000070e00720c */ /* 0x000fc60003f06100 */
[----:B------:R-:W-:Y:S01]  /*05c0*/  IMAD.X R14, R14, 0x1, ~R7, P1 ;  /* 0x000000010e0e7824 */ /* 0x000fe200008e0e07 */
[----:B------:R-:W-:-:S04]  /*05d0*/  SEL R8, RZ, 0x1, P0 ;  /* 0x00000001ff087807 */ /* 0x000fc80000000000 */
[----:B-1----:R-:W-:-:S05]  /*05e0*/  IADD3 R8, P0, PT, R8, UR6, RZ ;  /* 0x0000000608087c10 */ /* 0x002fca000ff1e0ff */
[----:B------:R-:W-:Y:S01]  /*05f0*/  IMAD.X R5, RZ, RZ, UR7, P0 ;  /* 0x00000007ff057e24 */ /* 0x000fe200080e06ff */
[----:B------:R-:W-:Y:S02]  /*0600*/  ISETP.GE.U32.AND P0, PT, R13, R8, PT ;  /* 0x000000080d00720c */ /* 0x000fe40003f06070 */
[----:B------:R-:W-:Y:S02]  /*0610*/  IADD3 R13, P2, PT, -R8, R13, RZ ;  /* 0x0000000d080d7210 */ /* 0x000fe40007f5e1ff */
[----:B------:R-:W-:-:S03]  /*0620*/  ISETP.GE.U32.AND.EX P0, PT, R12, R5, PT, P0 ;  /* 0x000000050c00720c */ /* 0x000fc60003f06100 */
[----:B------:R-:W-:Y:S01]  /*0630*/  IMAD.X R12, R12, 0x1, ~R5, P2 ;  /* 0x000000010c0c7824 */ /* 0x000fe200010e0e05 */
[----:B------:R-:W-:Y:S02]  /*0640*/  SEL R4, RZ, 0x1, P0 ;  /* 0x00000001ff047807 */ /* 0x000fe40000000000 */
[----:B------:R-:W-:Y:S02]  /*0650*/  IADD3 R11, P0, PT, R11, -UR8, RZ ;  /* 0x800000080b0b7c10 */ /* 0x000fe4000ff1e0ff */
[----:B------:R-:W-:Y:S02]  /*0660*/  IADD3 R9, P3, P4, R9, -R2, -R4 ;  /* 0x8000000209097210 */ /* 0x000fe40007c7e804 */
[----:B------:R-:W-:Y:S02]  /*0670*/  IADD3.X R10, PT, PT, R10, ~UR9, RZ, P0, !PT ;  /* 0x800000090a0a7c10 */ /* 0x000fe400087fe4ff */
[----:B------:R-:W-:-:S09]  /*0680*/  IADD3.X R6, PT, PT, R6, -0x1, ~R3, P3, P4 ;  /* 0xffffffff06067810 */ /* 0x000fd20001fe8c03 */
.L_x_3:
[----:B------:R-:W-:Y:S05]  /*0690*/  BSYNC.RECONVERGENT B0 ;  /* 0x0000000000007941 */ /* 0x000fea0003800200 */
.L_x_0:
[----:B------:R-:W-:Y:S05]  /*06a0*/  WARPSYNC.ALL ;  /* 0x0000000000007948 */ /* 0x000fea0003800000 */
[----:B------:R-:W0:Y:S01]  /*06b0*/  LDC.64 R2, c[0x0][0x390] ;  /* 0x0000e400ff027b82 */ /* 0x000e220000000a00 */
[-C--:B------:R-:W-:Y:S01]  /*06c0*/  LOP3.LUT R11, R11, R10.reuse, RZ, 0x3c, !PT ;  /* 0x0000000a0b0b7212 */ /* 0x080fe200078e3cff */
[----:B------:R-:W-:Y:S02]  /*06d0*/  IMAD.MOV.U32 R4, RZ, RZ, R13 ;  /* 0x000000ffff047224 */ /* 0x000fe400078e000d */
[----:B------:R-:W-:Y:S01]  /*06e0*/  IMAD.MOV.U32 R5, RZ, RZ, R12 ;  /* 0x000000ffff057224 */ /* 0x000fe200078e000c */
[----:B------:R-:W-:Y:S01]  /*06f0*/  LOP3.LUT R10, R11, R10, RZ, 0x3c, !PT ;  /* 0x0000000a0b0a7212 */ /* 0x000fe200078e3cff */
[----:B------:R-:W-:-:S02]  /*0700*/  IMAD.MOV.U32 R7, RZ, RZ, R6 ;  /* 0x000000ffff077224 */ /* 0x000fc400078e0006 */
[----:B------:R-:W-:Y:S01]  /*0710*/  IMAD.MOV.U32 R12, RZ, RZ, R15 ;  /* 0x000000ffff0c7224 */ /* 0x000fe200078e000f */
[----:B------:R-:W-:Y:S01]  /*0720*/  LOP3.LUT R11, R11, R10, RZ, 0x3c, !PT ;  /* 0x0000000a0b0b7212 */ /* 0x000fe200078e3cff */
[----:B------:R-:W-:Y:S02]  /*0730*/  IMAD.MOV.U32 R13, RZ, RZ, R14 ;  /* 0x000000ffff0d7224 */ /* 0x000fe400078e000e */
[----:B------:R-:W-:Y:S02]  /*0740*/  IMAD.MOV.U32 R6, RZ, RZ, R9 ;  /* 0x000000ffff067224 */ /* 0x000fe400078e0009 */
[----:B0-----:R-:W-:-:S05]  /*0750*/  IMAD.WIDE R2, R0, 0x8, R2 ;  /* 0x0000000800027825 */ /* 0x001fca00078e0202 */
[----:B------:R-:W-:Y:S04]  /*0760*/  STG.E.64 desc[UR4][R2.64], R10 ;  /* 0x0000000a02007986 */ /* 0x000fe8000c101b04 */
[----:B------:R-:W-:Y:S04]  /*0770*/  STG.E.64 desc[UR4][R2.64+0x8], R12 ;  /* 0x0000080c02007986 */ /* 0x000fe8000c101b04 */
[----:B------:R-:W-:Y:S04]  /*0780*/  STG.E.64 desc[UR4][R2.64+0x10], R4 ;  /* 0x0000100402007986 */ /* 0x000fe8000c101b04 */
[----:B------:R-:W-:Y:S01]  /*0790*/  STG.E.64 desc[UR4][R2.64+0x18], R6 ;  /* 0x0000180602007986 */ /* 0x000fe2000c101b04 */
[----:B------:R-:W-:Y:S05]  /*07a0*/  EXIT ;  /* 0x000000000000794d */ /* 0x000fea0003800000 */
.L_x_4:
[----:B------:R-:W-:-:S00]  /*07b0*/  BRA `(.L_x_4) ;  /* 0xfffffffc00fc7947 */ /* 0x000fc0000383ffff */
[----:B------:R-:W-:-:S00]  /*07c0*/  NOP ;  /* 0x0000000000007918 */ /* 0x000fc00000000000 */
        /* <DEDUP_REMOVED lines=11> */
.L_x_5:


//--------------------- .nv.shared.reserved.0     --------------------------
	.section	.nv.shared.reserved.0,"aw",@nobits
	.weak		__nv_reservedSMEM_offset_0_alias
	.size		__nv_reservedSMEM_offset_0_alias, 0, 64
	.other		__nv_reservedSMEM_offset_0_alias,@"STO_CUDA_RESERVED_SHARED STV_DEFAULT"
__nv_reservedSMEM_offset_0_alias:
	.zero		0
	.zero		64


//--------------------- .nv.constant0.test_mod_add --------------------------
	.section	.nv.constant0.test_mod_add,"a",@progbits
	.sectionflags	@""
	.align	4
.nv.constant0.test_mod_add:
	.zero		920


//--------------------- SYMBOLS --------------------------

	.type		.nv.reservedSmem.offset0,@object
	.size		.nv.reservedSmem.offset0,0x4
